	.headerflags	@"EF_CUDA_TEXMODE_UNIFIED EF_CUDA_64BIT_ADDRESS EF_CUDA_ACCELERATORS EF_CUDA_SM90 EF_CUDA_VIRTUAL_SM(EF_CUDA_SM90)"
	.elftype	@"ET_EXEC"


//--------------------- .nv.info                  --------------------------
	.section	.nv.info,"",@"SHT_CUDA_INFO"
	.align	4


	//----- nvinfo : EIATTR_REGCOUNT
	.align		4
        /*0000*/ 	.byte	0x04, 0x2f
        /*0002*/ 	.short	(.L_1 - .L_0)
	.align		4
.L_0:
        /*0004*/ 	.word	index@(triton_poi_fused__softmax_4)
        /*0008*/ 	.word	0x0000000e


	//----- nvinfo : EIATTR_MIN_STACK_SIZE
	.align		4
.L_1:
        /*000c*/ 	.byte	0x04, 0x12
        /*000e*/ 	.short	(.L_3 - .L_2)
	.align		4
.L_2:
        /*0010*/ 	.word	index@(triton_poi_fused__softmax_4)
        /*0014*/ 	.word	0x00000000


	//----- nvinfo : EIATTR_FRAME_SIZE
	.align		4
.L_3:
        /*0018*/ 	.byte	0x04, 0x11
        /*001a*/ 	.short	(.L_5 - .L_4)
	.align		4
.L_4:
        /*001c*/ 	.word	index@(triton_poi_fused__softmax_4)
        /*0020*/ 	.word	0x00000000


	//----- nvinfo : EIATTR_MIN_STACK_SIZE
	.align		4
.L_5:
        /*0024*/ 	.byte	0x04, 0x12
        /*0026*/ 	.short	(.L_7 - .L_6)
	.align		4
.L_6:
        /*0028*/ 	.word	index@(triton_poi_fused__softmax_4)
        /*002c*/ 	.word	0x00000000
.L_7:


//--------------------- .nv.info.triton_poi_fused__softmax_4 --------------------------
	.section	.nv.info.triton_poi_fused__softmax_4,"",@"SHT_CUDA_INFO"
	.sectionflags	@""
	.align	4


	//----- nvinfo : EIATTR_CUDA_API_VERSION
	.align		4
        /*0000*/ 	.byte	0x04, 0x37
        /*0002*/ 	.short	(.L_9 - .L_8)
.L_8:
        /*0004*/ 	.word	0x0000007c


	//----- nvinfo : EIATTR_KPARAM_INFO
	.align		4
.L_9:
        /*0008*/ 	.byte	0x04, 0x17
        /*000a*/ 	.short	(.L_11 - .L_10)
.L_10:
        /*000c*/ 	.word	0x00000000
        /*0010*/ 	.short	0x0002
        /*0012*/ 	.short	0x0010
        /*0014*/ 	.byte	0x00, 0xf0, 0x11, 0x00


	//----- nvinfo : EIATTR_KPARAM_INFO
	.align		4
.L_11:
        /*0018*/ 	.byte	0x04, 0x17
        /*001a*/ 	.short	(.L_13 - .L_12)
.L_12:
        /*001c*/ 	.word	0x00000000
        /*0020*/ 	.short	0x0001
        /*0022*/ 	.short	0x0008
        /*0024*/ 	.byte	0x00, 0xf4, 0x21, 0x00


	//----- nvinfo : EIATTR_KPARAM_INFO
	.align		4
.L_13:
        /*0028*/ 	.byte	0x04, 0x17
        /*002a*/ 	.short	(.L_15 - .L_14)
.L_14:
        /*002c*/ 	.word	0x00000000
        /*0030*/ 	.short	0x0000
        /*0032*/ 	.short	0x0000
        /*0034*/ 	.byte	0x00, 0xf4, 0x21, 0x00


	//----- nvinfo : EIATTR_SPARSE_MMA_MASK
	.align		4
.L_15:
        /*0038*/ 	.byte	0x03, 0x50
        /*003a*/ 	.short	0x0000


	//----- nvinfo : EIATTR_MAXREG_COUNT
	.align		4
        /*003c*/ 	.byte	0x03, 0x1b
        /*003e*/ 	.short	0x00ff


	//----- nvinfo : EIATTR_EXIT_INSTR_OFFSETS
	.align		4
        /*0040*/ 	.byte	0x04, 0x1c
        /*0042*/ 	.short	(.L_17 - .L_16)


	//   ....[0]....
.L_16:
        /*0044*/ 	.word	0x00000240


	//   ....[1]....
        /*0048*/ 	.word	0x00000260


	//----- nvinfo : EIATTR_REQNTID
	.align		4
.L_17:
        /*004c*/ 	.byte	0x04, 0x10
        /*004e*/ 	.short	(.L_19 - .L_18)
.L_18:
        /*0050*/ 	.word	0x00000080
        /*0054*/ 	.word	0x00000001
        /*0058*/ 	.word	0x00000001


	//----- nvinfo : EIATTR_CBANK_PARAM_SIZE
	.align		4
.L_19:
        /*005c*/ 	.byte	0x03, 0x19
        /*005e*/ 	.short	0x0014


	//----- nvinfo : EIATTR_PARAM_CBANK
	.align		4
        /*0060*/ 	.byte	0x04, 0x0a
        /*0062*/ 	.short	(.L_21 - .L_20)
	.align		4
.L_20:
        /*0064*/ 	.word	index@(.nv.constant0.triton_poi_fused__softmax_4)
        /*0068*/ 	.short	0x0210
        /*006a*/ 	.short	0x0014


	//----- nvinfo : EIATTR_SW_WAR
	.align		4
.L_21:
        /*006c*/ 	.byte	0x04, 0x36
        /*006e*/ 	.short	(.L_23 - .L_22)
.L_22:
        /*0070*/ 	.word	0x00000008
.L_23:


//--------------------- .nv.callgraph             --------------------------
	.section	.nv.callgraph,"",@"SHT_CUDA_CALLGRAPH"
	.align	4
	.sectionentsize	8
	.align		4
        /*0000*/ 	.word	0x00000000
	.align		4
        /*0004*/ 	.word	0xffffffff
	.align		4
        /*0008*/ 	.word	0x00000000
	.align		4
        /*000c*/ 	.word	0xfffffffe
	.align		4
        /*0010*/ 	.word	0x00000000
	.align		4
        /*0014*/ 	.word	0xfffffffd
	.align		4
        /*0018*/ 	.word	0x00000000
	.align		4
        /*001c*/ 	.word	0xfffffffc


//--------------------- .text.triton_poi_fused__softmax_4 --------------------------
	.section	.text.triton_poi_fused__softmax_4,"ax",@progbits
	.align	128
        .global         triton_poi_fused__softmax_4
        .type           triton_poi_fused__softmax_4,@function
        .size           triton_poi_fused__softmax_4,(.L_x_1 - triton_poi_fused__softmax_4)
        .other          triton_poi_fused__softmax_4,@"STO_CUDA_ENTRY STV_DEFAULT"
triton_poi_fused__softmax_4:
.text.triton_poi_fused__softmax_4:
[----:B------:R-:W0:Y:S02]  /*0000*/  LDC R1, c[0x0][0x28] ;  /* 0x00000a00ff017b82 */ /* 0x000e240000000800 */
[----:B------:R-:W1:Y:S01]  /*0010*/  S2R R0, SR_TID.X ;  /* 0x0000000000007919 */ /* 0x000e620000002100 */
[----:B------:R-:W2:Y:S01]  /*0020*/  LDC.64 R2, c[0x0][0x210] ;  /* 0x00008400ff027b82 */ /* 0x000ea20000000a00 */
[----:B------:R-:W-:Y:S01]  /*0030*/  CS2R R6, SRZ ;  /* 0x0000000000067805 */ /* 0x000fe2000001ff00 */
[----:B------:R-:W-:Y:S01]  /*0040*/  ULDC.64 UR4, c[0x0][0x208] ;  /* 0x0000820000047ab9 */ /* 0x000fe20000000a00 */
[----:B------:R-:W3:Y:S01]  /*0050*/  S2R R9, SR_CTAID.X ;  /* 0x0000000000097919 */ /* 0x000ee20000002500 */
[----:B------:R-:W-:Y:S02]  /*0060*/  MOV R8, RZ ;  /* 0x000000ff00087202 */ /* 0x000fe40000000f00 */
[----:B-1----:R-:W-:Y:S02]  /*0070*/  LOP3.LUT R0, R0, 0x7f, RZ, 0xc0, !PT ;  /* 0x0000007f00007812 */ /* 0x002fe400078ec0ff */
[----:B---3--:R-:W-:Y:S02]  /*0080*/  SHF.R.S32.HI R4, RZ, 0x18, R9 ;  /* 0x00000018ff047819 */ /* 0x008fe40000011409 */
[----:B------:R-:W-:-:S02]  /*0090*/  LEA R9, R9, R0, 0x7 ;  /* 0x0000000009097211 */ /* 0x000fc400078e38ff */
[----:B------:R-:W-:Y:S02]  /*00a0*/  SGXT R0, R4, 0x1 ;  /* 0x000000010400781a */ /* 0x000fe40000000200 */
[----:B------:R-:W-:Y:S02]  /*00b0*/  ISETP.GE.AND P2, PT, R9, 0x180, PT ;  /* 0x000001800900780c */ /* 0x000fe40003f46270 */
[----:B------:R-:W-:-:S04]  /*00c0*/  LEA.HI R0, R0, R9, RZ, 0x2 ;  /* 0x0000000900007211 */ /* 0x000fc800078f10ff */
[----:B------:R-:W-:Y:S01]  /*00d0*/  LOP3.LUT R5, R0, 0xfffffffc, RZ, 0xc0, !PT ;  /* 0xfffffffc00057812 */ /* 0x000fe200078ec0ff */
[----:B------:R-:W-:-:S04]  /*00e0*/  HFMA2.MMA R0, -RZ, RZ, 0, 0 ;  /* 0x00000000ff007435 */ /* 0x000fc800000001ff */
[----:B--2---:R-:W-:-:S05]  /*00f0*/  IMAD.WIDE R4, R5, 0x4, R2 ;  /* 0x0000000405047825 */ /* 0x004fca00078e0202 */
[----:B------:R-:W2:Y:S04]  /*0100*/  @!P2 LDG.E.EL R7, desc[UR4][R4.64+0x4] ;  /* 0x000004040407a981 */ /* 0x000ea8000c2e1900 */
[----:B------:R-:W2:Y:S04]  /*0110*/  @!P2 LDG.E.EL R0, desc[UR4][R4.64] ;  /* 0x000000040400a981 */ /* 0x000ea8000c2e1900 */
[----:B------:R-:W3:Y:S04]  /*0120*/  @!P2 LDG.E.EL R6, desc[UR4][R4.64+0x8] ;  /* 0x000008040406a981 */ /* 0x000ee8000c2e1900 */
[----:B------:R-:W4:Y:S01]  /*0130*/  @!P2 LDG.E.EL R8, desc[UR4][R4.64+0xc] ;  /* 0x00000c040408a981 */ /* 0x000f22000c2e1900 */
[----:B------:R-:W-:Y:S01]  /*0140*/  HFMA2.MMA R11, -RZ, RZ, 0, 0 ;  /* 0x00000000ff0b7435 */ /* 0x000fe200000001ff */
[----:B------:R-:W-:-:S09]  /*0150*/  IMAD.WIDE R2, R9, 0x4, R2 ;  /* 0x0000000409027825 */ /* 0x000fd200078e0202 */
[----:B------:R-:W5:Y:S01]  /*0160*/  @!P2 LDG.E R11, desc[UR4][R2.64] ;  /* 0x00000004020ba981 */ /* 0x000f62000c1e1900 */
[----:B--2---:R-:W-:-:S04]  /*0170*/  FADD R7, R7, R0 ;  /* 0x0000000007077221 */ /* 0x004fc80000000000 */
[----:B---3--:R-:W-:-:S04]  /*0180*/  FADD R7, R7, R6 ;  /* 0x0000000607077221 */ /* 0x008fc80000000000 */
[----:B----4-:R-:W-:Y:S02]  /*0190*/  FADD R8, R7, R8 ;  /* 0x0000000807087221 */ /* 0x010fe40000000000 */
[----:B------:R-:W1:Y:S03]  /*01a0*/  LDC.64 R6, c[0x0][0x218] ;  /* 0x00008600ff067b82 */ /* 0x000e660000000a00 */
[C---:B------:R-:W-:Y:S02]  /*01b0*/  FSETP.GT.AND P0, PT, |R8|.reuse, 8.50705917302346158658e+37, PT ;  /* 0x7e8000000800780b */ /* 0x040fe40003f04200 */
[----:B------:R-:W-:-:S11]  /*01c0*/  FSETP.GEU.AND P1, PT, |R8|, 1.175494350822287508e-38, PT ;  /* 0x008000000800780b */ /* 0x000fd60003f2e200 */
[----:B------:R-:W-:-:S04]  /*01d0*/  @P0 FMUL R8, R8, 0.25 ;  /* 0x3e80000008080820 */ /* 0x000fc80000400000 */
[----:B------:R-:W-:-:S06]  /*01e0*/  @!P1 FMUL R8, R8, 16777216 ;  /* 0x4b80000008089820 */ /* 0x000fcc0000400000 */
[----:B------:R-:W2:Y:S01]  /*01f0*/  MUFU.RCP R8, R8 ;  /* 0x0000000800087308 */ /* 0x000ea20000001000 */
[----:B-----5:R-:W-:-:S04]  /*0200*/  @P0 FMUL R11, R11, 0.25 ;  /* 0x3e8000000b0b0820 */ /* 0x020fc80000400000 */
[----:B------:R-:W-:Y:S01]  /*0210*/  @!P1 FMUL R11, R11, 16777216 ;  /* 0x4b8000000b0b9820 */ /* 0x000fe20000400000 */
[----:B-1----:R-:W-:-:S04]  /*0220*/  IMAD.WIDE R2, R9, 0x4, R6 ;  /* 0x0000000409027825 */ /* 0x002fc800078e0206 */
[----:B--2---:R-:W-:Y:S01]  /*0230*/  FMUL R11, R8, R11 ;  /* 0x0000000b080b7220 */ /* 0x004fe20000400000 */
[----:B------:R-:W-:Y:S06]  /*0240*/  @P2 EXIT ;  /* 0x000000000000294d */ /* 0x000fec0003800000 */
[----:B------:R-:W-:Y:S01]  /*0250*/  STG.E desc[UR4][R2.64], R11 ;  /* 0x0000000b02007986 */ /* 0x000fe2000c101904 */
[----:B------:R-:W-:Y:S05]  /*0260*/  EXIT ;  /* 0x000000000000794d */ /* 0x000fea0003800000 */
.L_x_0:
[----:B------:R-:W-:-:S00]  /*0270*/  BRA `(.L_x_0) ;  /* 0xfffffffc00fc7947 */ /* 0x000fc0000383ffff */
[----:B------:R-:W-:-:S00]  /*0280*/  NOP ;  /* 0x0000000000007918 */ /* 0x000fc00000000000 */
[----:B------:R-:W-:-:S00]  /*0290*/  NOP ;  /* 0x0000000000007918 */ /* 0x000fc00000000000 */
[----:B------:R-:W-:-:S00]  /*02a0*/  NOP ;  /* 0x0000000000007918 */ /* 0x000fc00000000000 */
[----:B------:R-:W-:-:S00]  /*02b0*/  NOP ;  /* 0x0000000000007918 */ /* 0x000fc00000000000 */
[----:B------:R-:W-:-:S00]  /*02c0*/  NOP ;  /* 0x0000000000007918 */ /* 0x000fc00000000000 */
[----:B------:R-:W-:-:S00]  /*02d0*/  NOP ;  /* 0x0000000000007918 */ /* 0x000fc00000000000 */
[----:B------:R-:W-:-:S00]  /*02e0*/  NOP ;  /* 0x0000000000007918 */ /* 0x000fc00000000000 */
[----:B------:R-:W-:-:S00]  /*02f0*/  NOP ;  /* 0x0000000000007918 */ /* 0x000fc00000000000 */
.L_x_1:


//--------------------- .nv.constant0.triton_poi_fused__softmax_4 --------------------------
	.section	.nv.constant0.triton_poi_fused__softmax_4,"a",@progbits
	.sectionflags	@""
	.align	4
.nv.constant0.triton_poi_fused__softmax_4:
	.zero		548
